//
// Generated by NVIDIA NVVM Compiler
//
// Compiler Build ID: CL-36424714
// Cuda compilation tools, release 13.0, V13.0.88
// Based on NVVM 20.0.0
//

.version 9.0
.target sm_100
.address_size 64

	// .globl	_Z15TransposeKernelP6__halfS0_S0_S0_iii

.visible .entry _Z15TransposeKernelP6__halfS0_S0_S0_iii(
	.param .u64 .ptr .align 1 _Z15TransposeKernelP6__halfS0_S0_S0_iii_param_0,
	.param .u64 .ptr .align 1 _Z15TransposeKernelP6__halfS0_S0_S0_iii_param_1,
	.param .u64 .ptr .align 1 _Z15TransposeKernelP6__halfS0_S0_S0_iii_param_2,
	.param .u64 .ptr .align 1 _Z15TransposeKernelP6__halfS0_S0_S0_iii_param_3,
	.param .u32 _Z15TransposeKernelP6__halfS0_S0_S0_iii_param_4,
	.param .u32 _Z15TransposeKernelP6__halfS0_S0_S0_iii_param_5,
	.param .u32 _Z15TransposeKernelP6__halfS0_S0_S0_iii_param_6
)
{
	.reg .pred 	%p<12>;
	.reg .b16 	%rs<3>;
	.reg .b32 	%r<198>;
	.reg .b64 	%rd<15>;

	ld.param.u64 	%rd1, [_Z15TransposeKernelP6__halfS0_S0_S0_iii_param_0];
	ld.param.u64 	%rd2, [_Z15TransposeKernelP6__halfS0_S0_S0_iii_param_1];
	ld.param.u64 	%rd3, [_Z15TransposeKernelP6__halfS0_S0_S0_iii_param_2];
	ld.param.u64 	%rd4, [_Z15TransposeKernelP6__halfS0_S0_S0_iii_param_3];
	ld.param.u32 	%r177, [_Z15TransposeKernelP6__halfS0_S0_S0_iii_param_4];
	ld.param.u32 	%r57, [_Z15TransposeKernelP6__halfS0_S0_S0_iii_param_5];
	ld.param.u32 	%r58, [_Z15TransposeKernelP6__halfS0_S0_S0_iii_param_6];
	mov.u32 	%r59, %ntid.x;
	mov.u32 	%r60, %ctaid.x;
	mov.u32 	%r61, %tid.x;
	mad.lo.s32 	%r1, %r59, %r60, %r61;
	setp.ge.s32 	%p1, %r1, %r177;
	@%p1 bra 	$L__BB0_16;
	setp.lt.s32 	%p2, %r58, 1;
	mov.b32 	%r196, 0;
	mov.u32 	%r197, %r1;
	@%p2 bra 	$L__BB0_8;
	and.b32  	%r2, %r58, 3;
	setp.lt.u32 	%p3, %r58, 4;
	mov.b32 	%r196, 0;
	mov.u32 	%r197, %r1;
	@%p3 bra 	$L__BB0_5;
	and.b32  	%r66, %r58, 2147483644;
	neg.s32 	%r179, %r66;
	mov.b32 	%r196, 0;
	mov.u32 	%r197, %r1;
$L__BB0_4:
	shr.u32 	%r67, %r177, 31;
	add.s32 	%r68, %r177, %r67;
	shr.s32 	%r69, %r68, 1;
	shr.u32 	%r70, %r197, 31;
	add.s32 	%r71, %r197, %r70;
	and.b32  	%r72, %r71, -2;
	sub.s32 	%r73, %r197, %r72;
	mad.lo.s32 	%r74, %r73, %r69, %r196;
	shr.s32 	%r75, %r71, 1;
	shr.s32 	%r76, %r177, 31;
	shr.u32 	%r77, %r76, 30;
	add.s32 	%r78, %r177, %r77;
	shr.s32 	%r79, %r78, 2;
	shr.u32 	%r80, %r71, 31;
	add.s32 	%r81, %r75, %r80;
	and.b32  	%r82, %r81, -2;
	sub.s32 	%r83, %r75, %r82;
	mad.lo.s32 	%r84, %r83, %r79, %r74;
	shr.s32 	%r85, %r197, 31;
	shr.u32 	%r86, %r85, 30;
	add.s32 	%r87, %r197, %r86;
	shr.s32 	%r88, %r87, 2;
	shr.u32 	%r89, %r76, 29;
	add.s32 	%r90, %r177, %r89;
	shr.s32 	%r91, %r90, 3;
	shr.u32 	%r92, %r87, 31;
	add.s32 	%r93, %r88, %r92;
	and.b32  	%r94, %r93, -2;
	sub.s32 	%r95, %r88, %r94;
	mad.lo.s32 	%r96, %r95, %r91, %r84;
	shr.u32 	%r97, %r85, 29;
	add.s32 	%r98, %r197, %r97;
	shr.s32 	%r99, %r98, 3;
	shr.u32 	%r100, %r76, 28;
	add.s32 	%r101, %r177, %r100;
	shr.s32 	%r177, %r101, 4;
	shr.u32 	%r102, %r98, 31;
	add.s32 	%r103, %r99, %r102;
	and.b32  	%r104, %r103, -2;
	sub.s32 	%r105, %r99, %r104;
	mad.lo.s32 	%r196, %r105, %r177, %r96;
	shr.u32 	%r106, %r85, 28;
	add.s32 	%r107, %r197, %r106;
	shr.s32 	%r197, %r107, 4;
	add.s32 	%r179, %r179, 4;
	setp.eq.s32 	%p4, %r179, 0;
	@%p4 bra 	$L__BB0_5;
	bra.uni 	$L__BB0_4;
$L__BB0_5:
	setp.eq.s32 	%p5, %r2, 0;
	@%p5 bra 	$L__BB0_8;
	neg.s32 	%r172, %r2;
$L__BB0_7:
	.pragma "nounroll";
	shr.u32 	%r108, %r177, 31;
	add.s32 	%r109, %r177, %r108;
	shr.s32 	%r177, %r109, 1;
	shr.u32 	%r110, %r197, 31;
	add.s32 	%r111, %r197, %r110;
	and.b32  	%r112, %r111, -2;
	sub.s32 	%r113, %r197, %r112;
	mad.lo.s32 	%r196, %r113, %r177, %r196;
	shr.s32 	%r197, %r111, 1;
	add.s32 	%r172, %r172, 1;
	setp.ne.s32 	%p6, %r172, 0;
	@%p6 bra 	$L__BB0_7;
$L__BB0_8:
	setp.lt.s32 	%p7, %r57, 1;
	@%p7 bra 	$L__BB0_15;
	and.b32  	%r22, %r57, 3;
	setp.lt.u32 	%p8, %r57, 4;
	@%p8 bra 	$L__BB0_12;
	and.b32  	%r115, %r57, 2147483644;
	neg.s32 	%r183, %r115;
$L__BB0_11:
	shr.s32 	%r116, %r177, 31;
	shr.u32 	%r117, %r116, 28;
	add.s32 	%r118, %r177, %r117;
	shr.s32 	%r119, %r118, 4;
	shr.s32 	%r120, %r197, 31;
	shr.u32 	%r121, %r120, 28;
	add.s32 	%r122, %r197, %r121;
	and.b32  	%r123, %r122, -16;
	sub.s32 	%r124, %r197, %r123;
	mad.lo.s32 	%r125, %r124, %r119, %r196;
	shr.s32 	%r126, %r122, 4;
	shr.u32 	%r127, %r116, 24;
	add.s32 	%r128, %r177, %r127;
	shr.s32 	%r129, %r128, 8;
	shr.u32 	%r130, %r126, 28;
	add.s32 	%r131, %r126, %r130;
	and.b32  	%r132, %r131, -16;
	sub.s32 	%r133, %r126, %r132;
	mad.lo.s32 	%r134, %r133, %r129, %r125;
	shr.u32 	%r135, %r120, 24;
	add.s32 	%r136, %r197, %r135;
	shr.s32 	%r137, %r136, 8;
	shr.u32 	%r138, %r116, 20;
	add.s32 	%r139, %r177, %r138;
	shr.s32 	%r140, %r139, 12;
	shr.u32 	%r141, %r137, 28;
	add.s32 	%r142, %r137, %r141;
	and.b32  	%r143, %r142, -16;
	sub.s32 	%r144, %r137, %r143;
	mad.lo.s32 	%r145, %r144, %r140, %r134;
	shr.u32 	%r146, %r120, 20;
	add.s32 	%r147, %r197, %r146;
	shr.s32 	%r148, %r147, 12;
	shr.u32 	%r149, %r116, 16;
	add.s32 	%r150, %r177, %r149;
	shr.s32 	%r177, %r150, 16;
	shr.u32 	%r151, %r148, 28;
	add.s32 	%r152, %r148, %r151;
	and.b32  	%r153, %r152, -16;
	sub.s32 	%r154, %r148, %r153;
	mad.lo.s32 	%r196, %r154, %r177, %r145;
	shr.u32 	%r155, %r120, 16;
	add.s32 	%r156, %r197, %r155;
	shr.s32 	%r197, %r156, 16;
	add.s32 	%r183, %r183, 4;
	setp.ne.s32 	%p9, %r183, 0;
	@%p9 bra 	$L__BB0_11;
$L__BB0_12:
	setp.eq.s32 	%p10, %r22, 0;
	@%p10 bra 	$L__BB0_15;
	neg.s32 	%r192, %r22;
$L__BB0_14:
	.pragma "nounroll";
	shr.s32 	%r157, %r177, 31;
	shr.u32 	%r158, %r157, 28;
	add.s32 	%r159, %r177, %r158;
	shr.s32 	%r177, %r159, 4;
	shr.s32 	%r160, %r197, 31;
	shr.u32 	%r161, %r160, 28;
	add.s32 	%r162, %r197, %r161;
	and.b32  	%r163, %r162, -16;
	sub.s32 	%r164, %r197, %r163;
	mad.lo.s32 	%r196, %r164, %r177, %r196;
	shr.s32 	%r197, %r162, 4;
	add.s32 	%r192, %r192, 1;
	setp.ne.s32 	%p11, %r192, 0;
	@%p11 bra 	$L__BB0_14;
$L__BB0_15:
	add.s32 	%r165, %r197, %r196;
	cvta.to.global.u64 	%rd5, %rd3;
	mul.wide.s32 	%rd6, %r165, 2;
	add.s64 	%rd7, %rd5, %rd6;
	cvta.to.global.u64 	%rd8, %rd1;
	mul.wide.s32 	%rd9, %r1, 2;
	add.s64 	%rd10, %rd8, %rd9;
	ld.global.u16 	%rs1, [%rd10];
	st.global.u16 	[%rd7], %rs1;
	cvta.to.global.u64 	%rd11, %rd4;
	add.s64 	%rd12, %rd11, %rd6;
	cvta.to.global.u64 	%rd13, %rd2;
	add.s64 	%rd14, %rd13, %rd9;
	ld.global.u16 	%rs2, [%rd14];
	st.global.u16 	[%rd12], %rs2;
$L__BB0_16:
	ret;

}


// ===== COMPILED SASS (sm_100) =====

	.target	sm_100

	.elftype	@"ET_EXEC"


//--------------------- .note.nv.tkinfo           --------------------------
	.section	.note.nv.tkinfo,"",@"SHT_NOTE"
	.sectionflags	@"SHF_NOTE_NV_TKINFO"
	.tkinfo
        /*0018*/ 	.word	0x00000002
        /*0030*/ 	.string	""
        /*0030*/ 	.string	"ptxas"
        /*0030*/ 	.string	"Cuda compilation tools, release 13.0, V13.0.88"
        /*0030*/ 	.string	"Build cuda_13.0.r13.0/compiler.36424714_0"
        /*0030*/ 	.string	"-arch sm_100 -m 64 "



//--------------------- .note.nv.cuinfo           --------------------------
	.section	.note.nv.cuinfo,"",@"SHT_NOTE"
	.sectionflags	@"SHF_NOTE_NV_CUINFO"
        /*0018*/ 	.short	0x0002
        /*001a*/ 	.short	0x0064
        /*001c*/ 	.short	0x0082
	.zero		2


//--------------------- .nv.info                  --------------------------
	.section	.nv.info,"",@"SHT_CUDA_INFO"
	.align	4


	//----- nvinfo : EIATTR_REGCOUNT
	.align		4
        /*0000*/ 	.byte	0x04, 0x2f
        /*0002*/ 	.short	(.L_1 - .L_0)
	.align		4
.L_0:
        /*0004*/ 	.word	index@(_Z15TransposeKernelP6__halfS0_S0_S0_iii)
        /*0008*/ 	.word	0x0000000e


	//----- nvinfo : EIATTR_FRAME_SIZE
	.align		4
.L_1:
        /*000c*/ 	.byte	0x04, 0x11
        /*000e*/ 	.short	(.L_3 - .L_2)
	.align		4
.L_2:
        /*0010*/ 	.word	index@(_Z15TransposeKernelP6__halfS0_S0_S0_iii)
        /*0014*/ 	.word	0x00000000


	//----- nvinfo : EIATTR_MIN_STACK_SIZE
	.align		4
.L_3:
        /*0018*/ 	.byte	0x04, 0x12
        /*001a*/ 	.short	(.L_5 - .L_4)
	.align		4
.L_4:
        /*001c*/ 	.word	index@(_Z15TransposeKernelP6__halfS0_S0_S0_iii)
        /*0020*/ 	.word	0x00000000
.L_5:


//--------------------- .nv.compat                --------------------------
	.section	.nv.compat,"",@"SHT_CUDA_COMPAT_INFO"
	.align	4
        /*0000*/ 	.byte	0x02, 0x09, 0x00, 0x00, 0x02, 0x02, 0x01, 0x00, 0x02, 0x05, 0x05, 0x00, 0x03, 0x07, 0x01, 0x01
        /*0010*/ 	.byte	0x02, 0x03, 0x00, 0x00, 0x02, 0x06, 0x01, 0x00, 0x04, 0x0b, 0x08, 0x00, 0x09, 0x00, 0x00, 0x00
        /*0020*/ 	.byte	0x00, 0x00, 0x00, 0x00


//--------------------- .nv.info._Z15TransposeKernelP6__halfS0_S0_S0_iii --------------------------
	.section	.nv.info._Z15TransposeKernelP6__halfS0_S0_S0_iii,"",@"SHT_CUDA_INFO"
	.sectionflags	@""
	.align	4


	//----- nvinfo : EIATTR_CUDA_API_VERSION
	.align		4
        /*0000*/ 	.byte	0x04, 0x37
        /*0002*/ 	.short	(.L_7 - .L_6)
.L_6:
        /*0004*/ 	.word	0x00000082


	//----- nvinfo : EIATTR_KPARAM_INFO
	.align		4
.L_7:
        /*0008*/ 	.byte	0x04, 0x17
        /*000a*/ 	.short	(.L_9 - .L_8)
.L_8:
        /*000c*/ 	.word	0x00000000
        /*0010*/ 	.short	0x0006
        /*0012*/ 	.short	0x0028
        /*0014*/ 	.byte	0x00, 0xf0, 0x11, 0x00


	//----- nvinfo : EIATTR_KPARAM_INFO
	.align		4
.L_9:
        /*0018*/ 	.byte	0x04, 0x17
        /*001a*/ 	.short	(.L_11 - .L_10)
.L_10:
        /*001c*/ 	.word	0x00000000
        /*0020*/ 	.short	0x0005
        /*0022*/ 	.short	0x0024
        /*0024*/ 	.byte	0x00, 0xf0, 0x11, 0x00


	//----- nvinfo : EIATTR_KPARAM_INFO
	.align		4
.L_11:
        /*0028*/ 	.byte	0x04, 0x17
        /*002a*/ 	.short	(.L_13 - .L_12)
.L_12:
        /*002c*/ 	.word	0x00000000
        /*0030*/ 	.short	0x0004
        /*0032*/ 	.short	0x0020
        /*0034*/ 	.byte	0x00, 0xf0, 0x11, 0x00


	//----- nvinfo : EIATTR_KPARAM_INFO
	.align		4
.L_13:
        /*0038*/ 	.byte	0x04, 0x17
        /*003a*/ 	.short	(.L_15 - .L_14)
.L_14:
        /*003c*/ 	.word	0x00000000
        /*0040*/ 	.short	0x0003
        /*0042*/ 	.short	0x0018
        /*0044*/ 	.byte	0x00, 0xf5, 0x21, 0x00


	//----- nvinfo : EIATTR_KPARAM_INFO
	.align		4
.L_15:
        /*0048*/ 	.byte	0x04, 0x17
        /*004a*/ 	.short	(.L_17 - .L_16)
.L_16:
        /*004c*/ 	.word	0x00000000
        /*0050*/ 	.short	0x0002
        /*0052*/ 	.short	0x0010
        /*0054*/ 	.byte	0x00, 0xf5, 0x21, 0x00


	//----- nvinfo : EIATTR_KPARAM_INFO
	.align		4
.L_17:
        /*0058*/ 	.byte	0x04, 0x17
        /*005a*/ 	.short	(.L_19 - .L_18)
.L_18:
        /*005c*/ 	.word	0x00000000
        /*0060*/ 	.short	0x0001
        /*0062*/ 	.short	0x0008
        /*0064*/ 	.byte	0x00, 0xf5, 0x21, 0x00


	//----- nvinfo : EIATTR_KPARAM_INFO
	.align		4
.L_19:
        /*0068*/ 	.byte	0x04, 0x17
        /*006a*/ 	.short	(.L_21 - .L_20)
.L_20:
        /*006c*/ 	.word	0x00000000
        /*0070*/ 	.short	0x0000
        /*0072*/ 	.short	0x0000
        /*0074*/ 	.byte	0x00, 0xf5, 0x21, 0x00


	//----- nvinfo : EIATTR_SPARSE_MMA_MASK
	.align		4
.L_21:
        /*0078*/ 	.byte	0x03, 0x50
        /*007a*/ 	.short	0x0000


	//----- nvinfo : EIATTR_MAXREG_COUNT
	.align		4
        /*007c*/ 	.byte	0x03, 0x1b
        /*007e*/ 	.short	0x00ff


	//----- nvinfo : EIATTR_MERCURY_ISA_VERSION
	.align		4
        /*0080*/ 	.byte	0x03, 0x5f
        /*0082*/ 	.short	0x0101


	//----- nvinfo : EIATTR_VRC_CTA_INIT_COUNT
	.align		4
        /*0084*/ 	.byte	0x02, 0x4a
	.zero		1
	.zero		1


	//----- nvinfo : EIATTR_EXIT_INSTR_OFFSETS
	.align		4
        /*0088*/ 	.byte	0x04, 0x1c
        /*008a*/ 	.short	(.L_23 - .L_22)


	//   ....[0]....
.L_22:
        /*008c*/ 	.word	0x00000080


	//   ....[1]....
        /*0090*/ 	.word	0x00000910


	//----- nvinfo : EIATTR_CBANK_PARAM_SIZE
	.align		4
.L_23:
        /*0094*/ 	.byte	0x03, 0x19
        /*0096*/ 	.short	0x002c


	//----- nvinfo : EIATTR_PARAM_CBANK
	.align		4
        /*0098*/ 	.byte	0x04, 0x0a
        /*009a*/ 	.short	(.L_25 - .L_24)
	.align		4
.L_24:
        /*009c*/ 	.word	index@(.nv.constant0._Z15TransposeKernelP6__halfS0_S0_S0_iii)
        /*00a0*/ 	.short	0x0380
        /*00a2*/ 	.short	0x002c


	//----- nvinfo : EIATTR_SW_WAR
	.align		4
.L_25:
        /*00a4*/ 	.byte	0x04, 0x36
        /*00a6*/ 	.short	(.L_27 - .L_26)
.L_26:
        /*00a8*/ 	.word	0x00000008
.L_27:


//--------------------- .nv.callgraph             --------------------------
	.section	.nv.callgraph,"",@"SHT_CUDA_CALLGRAPH"
	.align	4
	.sectionentsize	8
	.align		4
        /*0000*/ 	.word	0x00000000
	.align		4
        /*0004*/ 	.word	0xffffffff
	.align		4
        /*0008*/ 	.word	0x00000000
	.align		4
        /*000c*/ 	.word	0xfffffffe
	.align		4
        /*0010*/ 	.word	0x00000000
	.align		4
        /*0014*/ 	.word	0xfffffffd
	.align		4
        /*0018*/ 	.word	0x00000000
	.align		4
        /*001c*/ 	.word	0xfffffffc


//--------------------- .text._Z15TransposeKernelP6__halfS0_S0_S0_iii --------------------------
	.section	.text._Z15TransposeKernelP6__halfS0_S0_S0_iii,"ax",@progbits
	.align	128
        .global         _Z15TransposeKernelP6__halfS0_S0_S0_iii
        .type           _Z15TransposeKernelP6__halfS0_S0_S0_iii,@function
        .size           _Z15TransposeKernelP6__halfS0_S0_S0_iii,(.L_x_9 - _Z15TransposeKernelP6__halfS0_S0_S0_iii)
        .other          _Z15TransposeKernelP6__halfS0_S0_S0_iii,@"STO_CUDA_ENTRY STV_DEFAULT"
_Z15TransposeKernelP6__halfS0_S0_S0_iii:
.text._Z15TransposeKernelP6__halfS0_S0_S0_iii:
[----:B------:R-:W-:Y:S01]  /*0000*/  LDC R1, c[0x0][0x37c] ;  /* 0x0000df00ff017b82 */ /* 0x000fe20000000800 */
[----:B------:R-:W0:Y:S01]  /*0010*/  S2R R0, SR_CTAID.X ;  /* 0x0000000000007919 */ /* 0x000e220000002500 */
[----:B------:R-:W0:Y:S01]  /*0020*/  LDCU UR4, c[0x0][0x360] ;  /* 0x00006c00ff0477ac */ /* 0x000e220008000800 */
[----:B------:R-:W0:Y:S01]  /*0030*/  S2R R3, SR_TID.X ;  /* 0x0000000000037919 */ /* 0x000e220000002100 */
[----:B------:R-:W1:Y:S01]  /*0040*/  LDCU UR5, c[0x0][0x3a0] ;  /* 0x00007400ff0577ac */ /* 0x000e620008000800 */
[----:B0-----:R-:W-:Y:S01]  /*0050*/  IMAD R0, R0, UR4, R3 ;  /* 0x0000000400007c24 */ /* 0x001fe2000f8e0203 */
[----:B------:R-:W0:Y:S04]  /*0060*/  LDCU UR4, c[0x0][0x3a0] ;  /* 0x00007400ff0477ac */ /* 0x000e280008000800 */
[----:B-1----:R-:W-:-:S13]  /*0070*/  ISETP.GE.AND P0, PT, R0, UR5, PT ;  /* 0x0000000500007c0c */ /* 0x002fda000bf06270 */
[----:B0-----:R-:W-:Y:S05]  /*0080*/  @P0 EXIT ;  /* 0x000000000000094d */ /* 0x001fea0003800000 */
[----:B------:R-:W0:Y:S01]  /*0090*/  LDCU UR6, c[0x0][0x3a8] ;  /* 0x00007500ff0677ac */ /* 0x000e220008000800 */
[----:B------:R-:W-:Y:S02]  /*00a0*/  IMAD.MOV.U32 R2, RZ, RZ, RZ ;  /* 0x000000ffff027224 */ /* 0x000fe400078e00ff */
[----:B------:R-:W-:Y:S01]  /*00b0*/  IMAD.MOV.U32 R3, RZ, RZ, R0 ;  /* 0x000000ffff037224 */ /* 0x000fe200078e0000 */
[----:B0-----:R-:W-:-:S09]  /*00c0*/  UISETP.GE.AND UP0, UPT, UR6, 0x1, UPT ;  /* 0x000000010600788c */ /* 0x001fd2000bf06270 */
[----:B------:R-:W-:Y:S05]  /*00d0*/  BRA.U !UP0, `(.L_x_0) ;  /* 0x0000000108e87547 */ /* 0x000fea000b800000 */
[----:B------:R-:W-:Y:S01]  /*00e0*/  UISETP.GE.U32.AND UP1, UPT, UR6, 0x4, UPT ;  /* 0x000000040600788c */ /* 0x000fe2000bf26070 */
[----:B------:R-:W-:Y:S01]  /*00f0*/  IMAD.MOV.U32 R2, RZ, RZ, RZ ;  /* 0x000000ffff027224 */ /* 0x000fe200078e00ff */
[----:B------:R-:W-:Y:S01]  /*0100*/  ULOP3.LUT UR5, UR6, 0x3, URZ, 0xc0, !UPT ;  /* 0x0000000306057892 */ /* 0x000fe2000f8ec0ff */
[----:B------:R-:W-:-:S03]  /*0110*/  IMAD.MOV.U32 R3, RZ, RZ, R0 ;  /* 0x000000ffff037224 */ /* 0x000fc600078e0000 */
[----:B------:R-:W-:-:S03]  /*0120*/  UISETP.NE.AND UP0, UPT, UR5, URZ, UPT ;  /* 0x000000ff0500728c */ /* 0x000fc6000bf05270 */
[----:B------:R-:W-:Y:S08]  /*0130*/  BRA.U !UP1, `(.L_x_1) ;  /* 0x0000000109a07547 */ /* 0x000ff0000b800000 */
[----:B------:R-:W-:Y:S01]  /*0140*/  ULOP3.LUT UR6, UR6, 0x7ffffffc, URZ, 0xc0, !UPT ;  /* 0x7ffffffc06067892 */ /* 0x000fe2000f8ec0ff */
[----:B------:R-:W-:Y:S02]  /*0150*/  IMAD.MOV.U32 R2, RZ, RZ, RZ ;  /* 0x000000ffff027224 */ /* 0x000fe400078e00ff */
[----:B------:R-:W-:Y:S01]  /*0160*/  IMAD.MOV.U32 R3, RZ, RZ, R0 ;  /* 0x000000ffff037224 */ /* 0x000fe200078e0000 */
[----:B------:R-:W-:-:S12]  /*0170*/  UIADD3 UR6, UPT, UPT, -UR6, URZ, URZ ;  /* 0x000000ff06067290 */ /* 0x000fd8000fffe1ff */
.L_x_2:
[CC--:B------:R-:W-:Y:S01]  /*0180*/  LEA.HI R4, R3.reuse, R3.reuse, RZ, 0x1 ;  /* 0x0000000303047211 */ /* 0x0c0fe200078f08ff */
[----:B------:R-:W-:Y:S01]  /*0190*/  ULEA.HI UR7, UR4, UR4, URZ, 0x1 ;  /* 0x0000000404077291 */ /* 0x000fe2000f8f08ff */
[----:B------:R-:W-:Y:S01]  /*01a0*/  SHF.R.S32.HI R8, RZ, 0x1f, R3 ;  /* 0x0000001fff087819 */ /* 0x000fe20000011403 */
[----:B------:R-:W-:Y:S01]  /*01b0*/  USHF.R.S32.HI UR8, URZ, 0x1f, UR4 ;  /* 0x0000001fff087899 */ /* 0x000fe20008011404 */
[----:B------:R-:W-:Y:S01]  /*01c0*/  LOP3.LUT R6, R4, 0xfffffffe, RZ, 0xc0, !PT ;  /* 0xfffffffe04067812 */ /* 0x000fe200078ec0ff */
[----:B------:R-:W-:Y:S01]  /*01d0*/  USHF.R.S32.HI UR7, URZ, 0x1, UR7 ;  /* 0x00000001ff077899 */ /* 0x000fe20008011407 */
[CC--:B------:R-:W-:Y:S01]  /*01e0*/  LEA.HI R7, R8.reuse, R3.reuse, RZ, 0x2 ;  /* 0x0000000308077211 */ /* 0x0c0fe200078f10ff */
[----:B------:R-:W-:Y:S01]  /*01f0*/  UIADD3 UR6, UPT, UPT, UR6, 0x4, URZ ;  /* 0x0000000406067890 */ /* 0x000fe2000fffe0ff */
[CC--:B------:R-:W-:Y:S01]  /*0200*/  LEA.HI R9, R8.reuse, R3.reuse, RZ, 0x3 ;  /* 0x0000000308097211 */ /* 0x0c0fe200078f18ff */
[----:B------:R-:W-:Y:S01]  /*0210*/  IMAD.IADD R5, R3, 0x1, -R6 ;  /* 0x0000000103057824 */ /* 0x000fe200078e0a06 */
[----:B------:R-:W-:Y:S01]  /*0220*/  LEA.HI R8, R8, R3, RZ, 0x4 ;  /* 0x0000000308087211 */ /* 0x000fe200078f20ff */
[----:B------:R-:W-:Y:S01]  /*0230*/  ULEA.HI UR9, UR8, UR4, URZ, 0x3 ;  /* 0x0000000408097291 */ /* 0x000fe2000f8f18ff */
[----:B------:R-:W-:Y:S01]  /*0240*/  SHF.R.S32.HI R3, RZ, 0x1, R4 ;  /* 0x00000001ff037819 */ /* 0x000fe20000011404 */
[----:B------:R-:W-:Y:S01]  /*0250*/  IMAD R5, R5, UR7, R2 ;  /* 0x0000000705057c24 */ /* 0x000fe2000f8e0202 */
[----:B------:R-:W-:Y:S01]  /*0260*/  SHF.R.S32.HI R6, RZ, 0x2, R7 ;  /* 0x00000002ff067819 */ /* 0x000fe20000011407 */
[----:B------:R-:W-:Y:S01]  /*0270*/  ULEA.HI UR7, UR8, UR4, URZ, 0x2 ;  /* 0x0000000408077291 */ /* 0x000fe2000f8f10ff */
[----:B------:R-:W-:Y:S01]  /*0280*/  LEA.HI R4, R4, R3, RZ, 0x1 ;  /* 0x0000000304047211 */ /* 0x000fe200078f08ff */
[----:B------:R-:W-:Y:S01]  /*0290*/  UISETP.NE.AND UP1, UPT, UR6, URZ, UPT ;  /* 0x000000ff0600728c */ /* 0x000fe2000bf25270 */
[----:B------:R-:W-:Y:S01]  /*02a0*/  LEA.HI R7, R7, R6, RZ, 0x1 ;  /* 0x0000000607077211 */ /* 0x000fe200078f08ff */
[----:B------:R-:W-:Y:S01]  /*02b0*/  USHF.R.S32.HI UR7, URZ, 0x2, UR7 ;  /* 0x00000002ff077899 */ /* 0x000fe20008011407 */
[----:B------:R-:W-:Y:S01]  /*02c0*/  SHF.R.S32.HI R2, RZ, 0x3, R9 ;  /* 0x00000003ff027819 */ /* 0x000fe20000011409 */
[----:B------:R-:W-:Y:S01]  /*02d0*/  USHF.R.S32.HI UR9, URZ, 0x3, UR9 ;  /* 0x00000003ff097899 */ /* 0x000fe20008011409 */
[----:B------:R-:W-:Y:S01]  /*02e0*/  LOP3.LUT R4, R4, 0xfffffffe, RZ, 0xc0, !PT ;  /* 0xfffffffe04047812 */ /* 0x000fe200078ec0ff */
[----:B------:R-:W-:Y:S01]  /*02f0*/  ULEA.HI UR4, UR8, UR4, URZ, 0x4 ;  /* 0x0000000408047291 */ /* 0x000fe2000f8f20ff */
[----:B------:R-:W-:-:S02]  /*0300*/  LOP3.LUT R7, R7, 0xfffffffe, RZ, 0xc0, !PT ;  /* 0xfffffffe07077812 */ /* 0x000fc400078ec0ff */
[----:B------:R-:W-:Y:S01]  /*0310*/  LEA.HI R9, R9, R2, RZ, 0x1 ;  /* 0x0000000209097211 */ /* 0x000fe200078f08ff */
[----:B------:R-:W-:Y:S01]  /*0320*/  IMAD.IADD R4, R3, 0x1, -R4 ;  /* 0x0000000103047824 */ /* 0x000fe200078e0a04 */
[----:B------:R-:W-:Y:S01]  /*0330*/  USHF.R.S32.HI UR4, URZ, 0x4, UR4 ;  /* 0x00000004ff047899 */ /* 0x000fe20008011404 */
[----:B------:R-:W-:Y:S01]  /*0340*/  IMAD.IADD R7, R6, 0x1, -R7 ;  /* 0x0000000106077824 */ /* 0x000fe200078e0a07 */
[----:B------:R-:W-:Y:S01]  /*0350*/  LOP3.LUT R9, R9, 0xfffffffe, RZ, 0xc0, !PT ;  /* 0xfffffffe09097812 */ /* 0x000fe200078ec0ff */
[----:B------:R-:W-:Y:S01]  /*0360*/  IMAD R4, R4, UR7, R5 ;  /* 0x0000000704047c24 */ /* 0x000fe2000f8e0205 */
[----:B------:R-:W-:-:S03]  /*0370*/  SHF.R.S32.HI R3, RZ, 0x4, R8 ;  /* 0x00000004ff037819 */ /* 0x000fc60000011408 */
[----:B------:R-:W-:Y:S02]  /*0380*/  IMAD.IADD R9, R2, 0x1, -R9 ;  /* 0x0000000102097824 */ /* 0x000fe400078e0a09 */
[----:B------:R-:W-:-:S04]  /*0390*/  IMAD R4, R7, UR9, R4 ;  /* 0x0000000907047c24 */ /* 0x000fc8000f8e0204 */
[----:B------:R-:W-:Y:S01]  /*03a0*/  IMAD R2, R9, UR4, R4 ;  /* 0x0000000409027c24 */ /* 0x000fe2000f8e0204 */
[----:B------:R-:W-:Y:S06]  /*03b0*/  BRA.U UP1, `(.L_x_2) ;  /* 0xfffffffd01707547 */ /* 0x000fec000b83ffff */
.L_x_1:
[----:B------:R-:W-:Y:S05]  /*03c0*/  BRA.U !UP0, `(.L_x_0) ;  /* 0x00000001082c7547 */ /* 0x000fea000b800000 */
[----:B------:R-:W-:-:S12]  /*03d0*/  UIADD3 UR5, UPT, UPT, -UR5, URZ, URZ ;  /* 0x000000ff05057290 */ /* 0x000fd8000fffe1ff */
.L_x_3:
[----:B------:R-:W-:Y:S01]  /*03e0*/  UIADD3 UR5, UPT, UPT, UR5, 0x1, URZ ;  /* 0x0000000105057890 */ /* 0x000fe2000fffe0ff */
[----:B------:R-:W-:Y:S01]  /*03f0*/  LEA.HI R4, R3, R3, RZ, 0x1 ;  /* 0x0000000303047211 */ /* 0x000fe200078f08ff */
[----:B------:R-:W-:Y:S02]  /*0400*/  ULEA.HI UR4, UR4, UR4, URZ, 0x1 ;  /* 0x0000000404047291 */ /* 0x000fe4000f8f08ff */
[----:B------:R-:W-:Y:S01]  /*0410*/  UISETP.NE.AND UP0, UPT, UR5, URZ, UPT ;  /* 0x000000ff0500728c */ /* 0x000fe2000bf05270 */
[----:B------:R-:W-:Y:S01]  /*0420*/  LOP3.LUT R6, R4, 0xfffffffe, RZ, 0xc0, !PT ;  /* 0xfffffffe04067812 */ /* 0x000fe200078ec0ff */
[----:B------:R-:W-:-:S04]  /*0430*/  USHF.R.S32.HI UR4, URZ, 0x1, UR4 ;  /* 0x00000001ff047899 */ /* 0x000fc80008011404 */
[----:B------:R-:W-:-:S04]  /*0440*/  IMAD.IADD R3, R3, 0x1, -R6 ;  /* 0x0000000103037824 */ /* 0x000fc800078e0a06 */
[----:B------:R-:W-:Y:S01]  /*0450*/  IMAD R2, R3, UR4, R2 ;  /* 0x0000000403027c24 */ /* 0x000fe2000f8e0202 */
[----:B------:R-:W-:Y:S01]  /*0460*/  SHF.R.S32.HI R3, RZ, 0x1, R4 ;  /* 0x00000001ff037819 */ /* 0x000fe20000011404 */
[----:B------:R-:W-:Y:S06]  /*0470*/  BRA.U UP0, `(.L_x_3) ;  /* 0xfffffffd00d87547 */ /* 0x000fec000b83ffff */
.L_x_0:
[----:B------:R-:W0:Y:S01]  /*0480*/  LDCU UR6, c[0x0][0x3a4] ;  /* 0x00007480ff0677ac */ /* 0x000e220008000800 */
[----:B------:R-:W1:Y:S01]  /*0490*/  LDCU.64 UR10, c[0x0][0x358] ;  /* 0x00006b00ff0a77ac */ /* 0x000e620008000a00 */
[----:B0-----:R-:W-:-:S09]  /*04a0*/  UISETP.GE.AND UP0, UPT, UR6, 0x1, UPT ;  /* 0x000000010600788c */ /* 0x001fd2000bf06270 */
[----:B-1----:R-:W-:Y:S05]  /*04b0*/  BRA.U !UP0, `(.L_x_4) ;  /* 0x0000000108e07547 */ /* 0x002fea000b800000 */
[----:B------:R-:W-:Y:S02]  /*04c0*/  UISETP.GE.U32.AND UP1, UPT, UR6, 0x4, UPT ;  /* 0x000000040600788c */ /* 0x000fe4000bf26070 */
[----:B------:R-:W-:-:S04]  /*04d0*/  ULOP3.LUT UR5, UR6, 0x3, URZ, 0xc0, !UPT ;  /* 0x0000000306057892 */ /* 0x000fc8000f8ec0ff */
[----:B------:R-:W-:-:S03]  /*04e0*/  UISETP.NE.AND UP0, UPT, UR5, URZ, UPT ;  /* 0x000000ff0500728c */ /* 0x000fc6000bf05270 */
[----:B------:R-:W-:Y:S08]  /*04f0*/  BRA.U !UP1, `(.L_x_5) ;  /* 0x0000000109987547 */ /* 0x000ff0000b800000 */
[----:B------:R-:W-:-:S04]  /*0500*/  ULOP3.LUT UR6, UR6, 0x7ffffffc, URZ, 0xc0, !UPT ;  /* 0x7ffffffc06067892 */ /* 0x000fc8000f8ec0ff */
[----:B------:R-:W-:-:S12]  /*0510*/  UIADD3 UR6, UPT, UPT, -UR6, URZ, URZ ;  /* 0x000000ff06067290 */ /* 0x000fd8000fffe1ff */
.L_x_6:
[----:B------:R-:W-:Y:S01]  /*0520*/  SHF.R.S32.HI R8, RZ, 0x1f, R3 ;  /* 0x0000001fff087819 */ /* 0x000fe20000011403 */
[----:B------:R-:W-:Y:S02]  /*0530*/  USHF.R.S32.HI UR9, URZ, 0x1f, UR4 ;  /* 0x0000001fff097899 */ /* 0x000fe40008011404 */
[----:B------:R-:W-:Y:S01]  /*0540*/  UIADD3 UR6, UPT, UPT, UR6, 0x4, URZ ;  /* 0x0000000406067890 */ /* 0x000fe2000fffe0ff */
[CC--:B------:R-:W-:Y:S01]  /*0550*/  LEA.HI R7, R8.reuse, R3.reuse, RZ, 0x4 ;  /* 0x0000000308077211 */ /* 0x0c0fe200078f20ff */
[----:B------:R-:W-:Y:S01]  /*0560*/  ULEA.HI UR7, UR9, UR4, URZ, 0x4 ;  /* 0x0000000409077291 */ /* 0x000fe2000f8f20ff */
[CC--:B------:R-:W-:Y:S01]  /*0570*/  LEA.HI R6, R8.reuse, R3.reuse, RZ, 0x8 ;  /* 0x0000000308067211 */ /* 0x0c0fe200078f40ff */
[----:B------:R-:W-:Y:S01]  /*0580*/  ULEA.HI UR8, UR9, UR4, URZ, 0xc ;  /* 0x0000000409087291 */ /* 0x000fe2000f8f60ff */
[----:B------:R-:W-:Y:S01]  /*0590*/  LOP3.LUT R4, R7, 0xfffffff0, RZ, 0xc0, !PT ;  /* 0xfffffff007047812 */ /* 0x000fe200078ec0ff */
[----:B------:R-:W-:Y:S01]  /*05a0*/  USHF.R.S32.HI UR7, URZ, 0x4, UR7 ;  /* 0x00000004ff077899 */ /* 0x000fe20008011407 */
[----:B------:R-:W-:Y:S01]  /*05b0*/  SHF.R.S32.HI R9, RZ, 0x4, R7 ;  /* 0x00000004ff097819 */ /* 0x000fe20000011407 */
[----:B------:R-:W-:Y:S01]  /*05c0*/  UISETP.NE.AND UP1, UPT, UR6, URZ, UPT ;  /* 0x000000ff0600728c */ /* 0x000fe2000bf25270 */
[----:B------:R-:W-:Y:S01]  /*05d0*/  SHF.R.S32.HI R6, RZ, 0x8, R6 ;  /* 0x00000008ff067819 */ /* 0x000fe20000011406 */
[----:B------:R-:W-:Y:S01]  /*05e0*/  IMAD.IADD R5, R3, 0x1, -R4 ;  /* 0x0000000103057824 */ /* 0x000fe200078e0a04 */
[CC--:B------:R-:W-:Y:S01]  /*05f0*/  LEA.HI R4, R8.reuse, R3.reuse, RZ, 0xc ;  /* 0x0000000308047211 */ /* 0x0c0fe200078f60ff */
[----:B------:R-:W-:Y:S01]  /*0600*/  USHF.R.S32.HI UR8, URZ, 0xc, UR8 ;  /* 0x0000000cff087899 */ /* 0x000fe20008011408 */
[----:B------:R-:W-:Y:S01]  /*0610*/  LEA.HI R8, R8, R3, RZ, 0x10 ;  /* 0x0000000308087211 */ /* 0x000fe200078f80ff */
[----:B------:R-:W-:Y:S01]  /*0620*/  IMAD R5, R5, UR7, R2 ;  /* 0x0000000705057c24 */ /* 0x000fe2000f8e0202 */
[----:B------:R-:W-:Y:S01]  /*0630*/  LEA.HI R2, R9, R9, RZ, 0x4 ;  /* 0x0000000909027211 */ /* 0x000fe200078f20ff */
[----:B------:R-:W-:Y:S01]  /*0640*/  ULEA.HI UR7, UR9, UR4, URZ, 0x8 ;  /* 0x0000000409077291 */ /* 0x000fe2000f8f40ff */
[----:B------:R-:W-:Y:S01]  /*0650*/  LEA.HI R3, R6, R6, RZ, 0x4 ;  /* 0x0000000606037211 */ /* 0x000fe200078f20ff */
[----:B------:R-:W-:Y:S01]  /*0660*/  ULEA.HI UR4, UR9, UR4, URZ, 0x10 ;  /* 0x0000000409047291 */ /* 0x000fe2000f8f80ff */
[----:B------:R-:W-:Y:S01]  /*0670*/  SHF.R.S32.HI R4, RZ, 0xc, R4 ;  /* 0x0000000cff047819 */ /* 0x000fe20000011404 */
[----:B------:R-:W-:Y:S01]  /*0680*/  USHF.R.S32.HI UR7, URZ, 0x8, UR7 ;  /* 0x00000008ff077899 */ /* 0x000fe20008011407 */
[----:B------:R-:W-:Y:S01]  /*0690*/  LOP3.LUT R2, R2, 0xfffffff0, RZ, 0xc0, !PT ;  /* 0xfffffff002027812 */ /* 0x000fe200078ec0ff */
[----:B------:R-:W-:Y:S01]  /*06a0*/  USHF.R.S32.HI UR4, URZ, 0x10, UR4 ;  /* 0x00000010ff047899 */ /* 0x000fe20008011404 */
[----:B------:R-:W-:-:S02]  /*06b0*/  LOP3.LUT R3, R3, 0xfffffff0, RZ, 0xc0, !PT ;  /* 0xfffffff003037812 */ /* 0x000fc400078ec0ff */
[----:B------:R-:W-:Y:S01]  /*06c0*/  LEA.HI R7, R4, R4, RZ, 0x4 ;  /* 0x0000000404077211 */ /* 0x000fe200078f20ff */
[----:B------:R-:W-:Y:S02]  /*06d0*/  IMAD.IADD R2, R9, 0x1, -R2 ;  /* 0x0000000109027824 */ /* 0x000fe400078e0a02 */
[----:B------:R-:W-:Y:S01]  /*06e0*/  IMAD.IADD R3, R6, 0x1, -R3 ;  /* 0x0000000106037824 */ /* 0x000fe200078e0a03 */
[----:B------:R-:W-:Y:S01]  /*06f0*/  LOP3.LUT R7, R7, 0xfffffff0, RZ, 0xc0, !PT ;  /* 0xfffffff007077812 */ /* 0x000fe200078ec0ff */
[----:B------:R-:W-:-:S04]  /*0700*/  IMAD R2, R2, UR7, R5 ;  /* 0x0000000702027c24 */ /* 0x000fc8000f8e0205 */
[----:B------:R-:W-:Y:S02]  /*0710*/  IMAD.IADD R7, R4, 0x1, -R7 ;  /* 0x0000000104077824 */ /* 0x000fe400078e0a07 */
[----:B------:R-:W-:Y:S01]  /*0720*/  IMAD R2, R3, UR8, R2 ;  /* 0x0000000803027c24 */ /* 0x000fe2000f8e0202 */
[----:B------:R-:W-:-:S03]  /*0730*/  SHF.R.S32.HI R3, RZ, 0x10, R8 ;  /* 0x00000010ff037819 */ /* 0x000fc60000011408 */
[----:B------:R-:W-:Y:S01]  /*0740*/  IMAD R2, R7, UR4, R2 ;  /* 0x0000000407027c24 */ /* 0x000fe2000f8e0202 */
[----:B------:R-:W-:Y:S06]  /*0750*/  BRA.U UP1, `(.L_x_6) ;  /* 0xfffffffd01707547 */ /* 0x000fec000b83ffff */
.L_x_5:
[----:B------:R-:W-:Y:S05]  /*0760*/  BRA.U !UP0, `(.L_x_4) ;  /* 0x0000000108347547 */ /* 0x000fea000b800000 */
[----:B------:R-:W-:-:S12]  /*0770*/  UIADD3 UR5, UPT, UPT, -UR5, URZ, URZ ;  /* 0x000000ff05057290 */ /* 0x000fd8000fffe1ff */
.L_x_7:
[----:B------:R-:W-:Y:S01]  /*0780*/  SHF.R.S32.HI R4, RZ, 0x1f, R3 ;  /* 0x0000001fff047819 */ /* 0x000fe20000011403 */
[----:B------:R-:W-:Y:S02]  /*0790*/  USHF.R.S32.HI UR6, URZ, 0x1f, UR4 ;  /* 0x0000001fff067899 */ /* 0x000fe40008011404 */
        /* <DEDUP_REMOVED lines=10> */
.L_x_4:
[----:B------:R-:W0:Y:S08]  /*0840*/  LDC.64 R4, c[0x0][0x380] ;  /* 0x0000e000ff047b82 */ /* 0x000e300000000a00 */
[----:B------:R-:W1:Y:S08]  /*0850*/  LDC.64 R6, c[0x0][0x390] ;  /* 0x0000e400ff067b82 */ /* 0x000e700000000a00 */
[----:B------:R-:W2:Y:S01]  /*0860*/  LDC.64 R8, c[0x0][0x388] ;  /* 0x0000e200ff087b82 */ /* 0x000ea20000000a00 */
[----:B0-----:R-:W-:-:S06]  /*0870*/  IMAD.WIDE R4, R0, 0x2, R4 ;  /* 0x0000000200047825 */ /* 0x001fcc00078e0204 */
[----:B------:R-:W3:Y:S01]  /*0880*/  LDG.E.U16 R5, desc[UR10][R4.64] ;  /* 0x0000000a04057981 */ /* 0x000ee2000c1e1500 */
[----:B------:R-:W-:-:S04]  /*0890*/  IMAD.IADD R11, R3, 0x1, R2 ;  /* 0x00000001030b7824 */ /* 0x000fc800078e0202 */
[C---:B-1----:R-:W-:Y:S02]  /*08a0*/  IMAD.WIDE R2, R11.reuse, 0x2, R6 ;  /* 0x000000020b027825 */ /* 0x042fe400078e0206 */
[----:B------:R-:W0:Y:S02]  /*08b0*/  LDC.64 R6, c[0x0][0x398] ;  /* 0x0000e600ff067b82 */ /* 0x000e240000000a00 */
[----:B--2---:R-:W-:Y:S01]  /*08c0*/  IMAD.WIDE R8, R0, 0x2, R8 ;  /* 0x0000000200087825 */ /* 0x004fe200078e0208 */
[----:B---3--:R-:W-:Y:S05]  /*08d0*/  STG.E.U16 desc[UR10][R2.64], R5 ;  /* 0x0000000502007986 */ /* 0x008fea000c10150a */
[----:B------:R-:W2:Y:S01]  /*08e0*/  LDG.E.U16 R9, desc[UR10][R8.64] ;  /* 0x0000000a08097981 */ /* 0x000ea2000c1e1500 */
[----:B0-----:R-:W-:-:S05]  /*08f0*/  IMAD.WIDE R6, R11, 0x2, R6 ;  /* 0x000000020b067825 */ /* 0x001fca00078e0206 */
[----:B--2---:R-:W-:Y:S01]  /*0900*/  STG.E.U16 desc[UR10][R6.64], R9 ;  /* 0x0000000906007986 */ /* 0x004fe2000c10150a */
[----:B------:R-:W-:Y:S05]  /*0910*/  EXIT ;  /* 0x000000000000794d */ /* 0x000fea0003800000 */
.L_x_8:
[----:B------:R-:W-:-:S00]  /*0920*/  BRA `(.L_x_8) ;  /* 0xfffffffc00fc7947 */ /* 0x000fc0000383ffff */
[----:B------:R-:W-:-:S00]  /*0930*/  NOP ;  /* 0x0000000000007918 */ /* 0x000fc00000000000 */
        /* <DEDUP_REMOVED lines=12> */
.L_x_9:


//--------------------- .nv.shared.reserved.0     --------------------------
	.section	.nv.shared.reserved.0,"aw",@nobits
	.weak		__nv_reservedSMEM_offset_0_alias
	.size		__nv_reservedSMEM_offset_0_alias, 0, 64
	.other		__nv_reservedSMEM_offset_0_alias,@"STO_CUDA_RESERVED_SHARED STV_DEFAULT"
__nv_reservedSMEM_offset_0_alias:
	.zero		0
	.zero		64


//--------------------- .nv.constant0._Z15TransposeKernelP6__halfS0_S0_S0_iii --------------------------
	.section	.nv.constant0._Z15TransposeKernelP6__halfS0_S0_S0_iii,"a",@progbits
	.sectionflags	@""
	.align	4
.nv.constant0._Z15TransposeKernelP6__halfS0_S0_S0_iii:
	.zero		940


//--------------------- SYMBOLS --------------------------

	.type		.nv.reservedSmem.offset0,@object
	.size		.nv.reservedSmem.offset0,0x4
